//
// Generated by NVIDIA NVVM Compiler
//
// Compiler Build ID: CL-36424714
// Cuda compilation tools, release 13.0, V13.0.88
// Based on NVVM 20.0.0
//

.version 9.0
.target sm_100
.address_size 64

	// .globl	_Z19parallel_vector_addPiS_S_S_
.extern .func  (.param .b32 func_retval0) vprintf
(
	.param .b64 vprintf_param_0,
	.param .b64 vprintf_param_1
)
;
.global .align 1 .b8 $str[44] = {105, 32, 97, 109, 32, 116, 104, 114, 101, 97, 100, 32, 35, 37, 100, 32, 97, 110, 100, 32, 97, 98, 111, 117, 116, 32, 116, 111, 32, 99, 111, 109, 112, 117, 116, 101, 32, 99, 91, 37, 100, 93, 10};
.global .align 1 .b8 $str$1[36] = {105, 32, 97, 109, 32, 116, 104, 114, 101, 97, 100, 32, 35, 37, 100, 32, 73, 32, 97, 109, 32, 100, 111, 105, 110, 103, 32, 110, 111, 116, 104, 105, 110, 103, 10};

.visible .entry _Z19parallel_vector_addPiS_S_S_(
	.param .u64 .ptr .align 1 _Z19parallel_vector_addPiS_S_S__param_0,
	.param .u64 .ptr .align 1 _Z19parallel_vector_addPiS_S_S__param_1,
	.param .u64 .ptr .align 1 _Z19parallel_vector_addPiS_S_S__param_2,
	.param .u64 .ptr .align 1 _Z19parallel_vector_addPiS_S_S__param_3
)
{
	.local .align 8 .b8 	__local_depot0[8];
	.reg .b64 	%SP;
	.reg .b64 	%SPL;
	.reg .pred 	%p<2>;
	.reg .b32 	%r<13>;
	.reg .b64 	%rd<21>;

	mov.u64 	%SPL, __local_depot0;
	cvta.local.u64 	%SP, %SPL;
	ld.param.u64 	%rd2, [_Z19parallel_vector_addPiS_S_S__param_0];
	ld.param.u64 	%rd3, [_Z19parallel_vector_addPiS_S_S__param_1];
	ld.param.u64 	%rd4, [_Z19parallel_vector_addPiS_S_S__param_2];
	ld.param.u64 	%rd5, [_Z19parallel_vector_addPiS_S_S__param_3];
	cvta.to.global.u64 	%rd6, %rd5;
	add.u64 	%rd7, %SP, 0;
	add.u64 	%rd1, %SPL, 0;
	mov.u32 	%r2, %ctaid.x;
	mov.u32 	%r3, %ntid.x;
	mov.u32 	%r4, %tid.x;
	mad.lo.s32 	%r1, %r2, %r3, %r4;
	ld.global.u32 	%r5, [%rd6];
	setp.ge.s32 	%p1, %r1, %r5;
	@%p1 bra 	$L__BB0_2;
	cvta.to.global.u64 	%rd11, %rd2;
	cvta.to.global.u64 	%rd12, %rd3;
	cvta.to.global.u64 	%rd13, %rd4;
	st.local.v2.u32 	[%rd1], {%r1, %r1};
	mov.u64 	%rd14, $str;
	cvta.global.u64 	%rd15, %rd14;
	{ // callseq 1, 0
	.param .b64 param0;
	st.param.b64 	[param0], %rd15;
	.param .b64 param1;
	st.param.b64 	[param1], %rd7;
	.param .b32 retval0;
	call.uni (retval0), 
	vprintf, 
	(
	param0, 
	param1
	);
	ld.param.b32 	%r8, [retval0];
	} // callseq 1
	mul.wide.s32 	%rd17, %r1, 4;
	add.s64 	%rd18, %rd11, %rd17;
	ld.global.u32 	%r10, [%rd18];
	add.s64 	%rd19, %rd12, %rd17;
	ld.global.u32 	%r11, [%rd19];
	add.s32 	%r12, %r11, %r10;
	add.s64 	%rd20, %rd13, %rd17;
	st.global.u32 	[%rd20], %r12;
	bra.uni 	$L__BB0_3;
$L__BB0_2:
	st.local.u32 	[%rd1], %r1;
	mov.u64 	%rd8, $str$1;
	cvta.global.u64 	%rd9, %rd8;
	{ // callseq 0, 0
	.param .b64 param0;
	st.param.b64 	[param0], %rd9;
	.param .b64 param1;
	st.param.b64 	[param1], %rd7;
	.param .b32 retval0;
	call.uni (retval0), 
	vprintf, 
	(
	param0, 
	param1
	);
	ld.param.b32 	%r6, [retval0];
	} // callseq 0
$L__BB0_3:
	ret;

}


// ===== COMPILED SASS (sm_100) =====

	.target	sm_100

	.elftype	@"ET_EXEC"


//--------------------- .note.nv.tkinfo           --------------------------
	.section	.note.nv.tkinfo,"",@"SHT_NOTE"
	.sectionflags	@"SHF_NOTE_NV_TKINFO"
	.tkinfo
        /*0018*/ 	.word	0x00000002
        /*0030*/ 	.string	""
        /*0030*/ 	.string	"ptxas"
        /*0030*/ 	.string	"Cuda compilation tools, release 13.0, V13.0.88"
        /*0030*/ 	.string	"Build cuda_13.0.r13.0/compiler.36424714_0"
        /*0030*/ 	.string	"-arch sm_100 -m 64 "



//--------------------- .note.nv.cuinfo           --------------------------
	.section	.note.nv.cuinfo,"",@"SHT_NOTE"
	.sectionflags	@"SHF_NOTE_NV_CUINFO"
        /*0018*/ 	.short	0x0002
        /*001a*/ 	.short	0x0064
        /*001c*/ 	.short	0x0082
	.zero		2


//--------------------- .nv.info                  --------------------------
	.section	.nv.info,"",@"SHT_CUDA_INFO"
	.align	4


	//----- nvinfo : EIATTR_REGCOUNT
	.align		4
        /*0000*/ 	.byte	0x04, 0x2f
        /*0002*/ 	.short	(.L_3 - .L_2)
	.align		4
.L_2:
        /*0004*/ 	.word	index@(_Z19parallel_vector_addPiS_S_S_)
        /*0008*/ 	.word	0x00000018


	//----- nvinfo : EIATTR_FRAME_SIZE
	.align		4
.L_3:
        /*000c*/ 	.byte	0x04, 0x11
        /*000e*/ 	.short	(.L_5 - .L_4)
	.align		4
.L_4:
        /*0010*/ 	.word	index@(_Z19parallel_vector_addPiS_S_S_)
        /*0014*/ 	.word	0x00000008


	//----- nvinfo : EIATTR_MIN_STACK_SIZE
	.align		4
.L_5:
        /*0018*/ 	.byte	0x04, 0x12
        /*001a*/ 	.short	(.L_7 - .L_6)
	.align		4
.L_6:
        /*001c*/ 	.word	index@(_Z19parallel_vector_addPiS_S_S_)
        /*0020*/ 	.word	0x00000008
.L_7:


//--------------------- .nv.compat                --------------------------
	.section	.nv.compat,"",@"SHT_CUDA_COMPAT_INFO"
	.align	4
        /*0000*/ 	.byte	0x02, 0x09, 0x00, 0x00, 0x02, 0x02, 0x01, 0x00, 0x02, 0x05, 0x05, 0x00, 0x03, 0x07, 0x01, 0x01
        /*0010*/ 	.byte	0x02, 0x03, 0x00, 0x00, 0x02, 0x06, 0x01, 0x00, 0x04, 0x0b, 0x08, 0x00, 0x09, 0x00, 0x00, 0x00
        /*0020*/ 	.byte	0x00, 0x00, 0x00, 0x00


//--------------------- .nv.info._Z19parallel_vector_addPiS_S_S_ --------------------------
	.section	.nv.info._Z19parallel_vector_addPiS_S_S_,"",@"SHT_CUDA_INFO"
	.sectionflags	@""
	.align	4


	//----- nvinfo : EIATTR_CUDA_API_VERSION
	.align		4
        /*0000*/ 	.byte	0x04, 0x37
        /*0002*/ 	.short	(.L_9 - .L_8)
.L_8:
        /*0004*/ 	.word	0x00000082


	//----- nvinfo : EIATTR_KPARAM_INFO
	.align		4
.L_9:
        /*0008*/ 	.byte	0x04, 0x17
        /*000a*/ 	.short	(.L_11 - .L_10)
.L_10:
        /*000c*/ 	.word	0x00000000
        /*0010*/ 	.short	0x0003
        /*0012*/ 	.short	0x0018
        /*0014*/ 	.byte	0x00, 0xf5, 0x21, 0x00


	//----- nvinfo : EIATTR_KPARAM_INFO
	.align		4
.L_11:
        /*0018*/ 	.byte	0x04, 0x17
        /*001a*/ 	.short	(.L_13 - .L_12)
.L_12:
        /*001c*/ 	.word	0x00000000
        /*0020*/ 	.short	0x0002
        /*0022*/ 	.short	0x0010
        /*0024*/ 	.byte	0x00, 0xf5, 0x21, 0x00


	//----- nvinfo : EIATTR_KPARAM_INFO
	.align		4
.L_13:
        /*0028*/ 	.byte	0x04, 0x17
        /*002a*/ 	.short	(.L_15 - .L_14)
.L_14:
        /*002c*/ 	.word	0x00000000
        /*0030*/ 	.short	0x0001
        /*0032*/ 	.short	0x0008
        /*0034*/ 	.byte	0x00, 0xf5, 0x21, 0x00


	//----- nvinfo : EIATTR_KPARAM_INFO
	.align		4
.L_15:
        /*0038*/ 	.byte	0x04, 0x17
        /*003a*/ 	.short	(.L_17 - .L_16)
.L_16:
        /*003c*/ 	.word	0x00000000
        /*0040*/ 	.short	0x0000
        /*0042*/ 	.short	0x0000
        /*0044*/ 	.byte	0x00, 0xf5, 0x21, 0x00


	//----- nvinfo : EIATTR_SPARSE_MMA_MASK
	.align		4
.L_17:
        /*0048*/ 	.byte	0x03, 0x50
        /*004a*/ 	.short	0x0000


	//----- nvinfo : EIATTR_MAXREG_COUNT
	.align		4
        /*004c*/ 	.byte	0x03, 0x1b
        /*004e*/ 	.short	0x00ff


	//----- nvinfo : EIATTR_EXTERNS
	.align		4
        /*0050*/ 	.byte	0x04, 0x0f
        /*0052*/ 	.short	(.L_19 - .L_18)


	//   ....[0]....
	.align		4
.L_18:
        /*0054*/ 	.word	index@(vprintf)


	//----- nvinfo : EIATTR_MERCURY_ISA_VERSION
	.align		4
.L_19:
        /*0058*/ 	.byte	0x03, 0x5f
        /*005a*/ 	.short	0x0101


	//----- nvinfo : EIATTR_VRC_CTA_INIT_COUNT
	.align		4
        /*005c*/ 	.byte	0x02, 0x4a
	.zero		1
	.zero		1


	//----- nvinfo : EIATTR_SYSCALL_OFFSETS
	.align		4
        /*0060*/ 	.byte	0x04, 0x46
        /*0062*/ 	.short	(.L_21 - .L_20)


	//   ....[0]....
.L_20:
        /*0064*/ 	.word	0x00000170


	//   ....[1]....
        /*0068*/ 	.word	0x000002a0


	//----- nvinfo : EIATTR_EXIT_INSTR_OFFSETS
	.align		4
.L_21:
        /*006c*/ 	.byte	0x04, 0x1c
        /*006e*/ 	.short	(.L_23 - .L_22)


	//   ....[0]....
.L_22:
        /*0070*/ 	.word	0x00000220


	//   ....[1]....
        /*0074*/ 	.word	0x000002b0


	//----- nvinfo : EIATTR_CRS_STACK_SIZE
	.align		4
.L_23:
        /*0078*/ 	.byte	0x04, 0x1e
        /*007a*/ 	.short	(.L_25 - .L_24)
.L_24:
        /*007c*/ 	.word	0x00000000


	//----- nvinfo : EIATTR_CBANK_PARAM_SIZE
	.align		4
.L_25:
        /*0080*/ 	.byte	0x03, 0x19
        /*0082*/ 	.short	0x0020


	//----- nvinfo : EIATTR_PARAM_CBANK
	.align		4
        /*0084*/ 	.byte	0x04, 0x0a
        /*0086*/ 	.short	(.L_27 - .L_26)
	.align		4
.L_26:
        /*0088*/ 	.word	index@(.nv.constant0._Z19parallel_vector_addPiS_S_S_)
        /*008c*/ 	.short	0x0380
        /*008e*/ 	.short	0x0020


	//----- nvinfo : EIATTR_SW_WAR
	.align		4
.L_27:
        /*0090*/ 	.byte	0x04, 0x36
        /*0092*/ 	.short	(.L_29 - .L_28)
.L_28:
        /*0094*/ 	.word	0x00000008
.L_29:


//--------------------- .nv.callgraph             --------------------------
	.section	.nv.callgraph,"",@"SHT_CUDA_CALLGRAPH"
	.align	4
	.sectionentsize	8
	.align		4
        /*0000*/ 	.word	0x00000000
	.align		4
        /*0004*/ 	.word	0xffffffff
	.align		4
        /*0008*/ 	.word	index@(_Z19parallel_vector_addPiS_S_S_)
	.align		4
        /*000c*/ 	.word	index@(vprintf)
	.align		4
        /*0010*/ 	.word	0x00000000
	.align		4
        /*0014*/ 	.word	0xfffffffe
	.align		4
        /*0018*/ 	.word	0x00000000
	.align		4
        /*001c*/ 	.word	0xfffffffd
	.align		4
        /*0020*/ 	.word	0x00000000
	.align		4
        /*0024*/ 	.word	0xfffffffc


//--------------------- .nv.constant4             --------------------------
	.section	.nv.constant4,"a",@progbits
	.align	8
	.align		8
.nv.constant4:
        /*0000*/ 	.dword	vprintf
	.align		8
        /*0008*/ 	.dword	$str
	.align		8
        /*0010*/ 	.dword	$str$1


//--------------------- .text._Z19parallel_vector_addPiS_S_S_ --------------------------
	.section	.text._Z19parallel_vector_addPiS_S_S_,"ax",@progbits
	.align	128
        .global         _Z19parallel_vector_addPiS_S_S_
        .type           _Z19parallel_vector_addPiS_S_S_,@function
        .size           _Z19parallel_vector_addPiS_S_S_,(.L_x_4 - _Z19parallel_vector_addPiS_S_S_)
        .other          _Z19parallel_vector_addPiS_S_S_,@"STO_CUDA_ENTRY STV_DEFAULT"
_Z19parallel_vector_addPiS_S_S_:
.text._Z19parallel_vector_addPiS_S_S_:
[----:B------:R-:W0:Y:S08]  /*0000*/  LDC R1, c[0x0][0x37c] ;  /* 0x0000df00ff017b82 */ /* 0x000e300000000800 */
[----:B------:R-:W1:Y:S01]  /*0010*/  LDC.64 R4, c[0x0][0x398] ;  /* 0x0000e600ff047b82 */ /* 0x000e620000000a00 */
[----:B------:R-:W1:Y:S01]  /*0020*/  LDCU.64 UR36, c[0x0][0x358] ;  /* 0x00006b00ff2477ac */ /* 0x000e620008000a00 */
[----:B0-----:R-:W-:Y:S01]  /*0030*/  VIADD R1, R1, 0xfffffff8 ;  /* 0xfffffff801017836 */ /* 0x001fe20000000000 */
[----:B-1----:R-:W2:Y:S01]  /*0040*/  LDG.E R5, desc[UR36][R4.64] ;  /* 0x0000002404057981 */ /* 0x002ea2000c1e1900 */
[----:B------:R-:W0:Y:S04]  /*0050*/  LDCU UR5, c[0x0][0x2fc] ;  /* 0x00005f80ff0577ac */ /* 0x000e280008000800 */
[----:B------:R-:W1:Y:S01]  /*0060*/  S2UR UR6, SR_CTAID.X ;  /* 0x00000000000679c3 */ /* 0x000e620000002500 */
[----:B------:R-:W1:Y:S01]  /*0070*/  S2R R3, SR_TID.X ;  /* 0x0000000000037919 */ /* 0x000e620000002100 */
[----:B------:R-:W3:Y:S06]  /*0080*/  LDCU UR4, c[0x0][0x2f8] ;  /* 0x00005f00ff0477ac */ /* 0x000eec0008000800 */
[----:B------:R-:W1:Y:S01]  /*0090*/  LDC R2, c[0x0][0x360] ;  /* 0x0000d800ff027b82 */ /* 0x000e620000000800 */
[----:B---3--:R-:W-:-:S05]  /*00a0*/  IADD3 R6, P1, PT, R1, UR4, RZ ;  /* 0x0000000401067c10 */ /* 0x008fca000ff3e0ff */
[----:B0-----:R-:W-:Y:S02]  /*00b0*/  IMAD.X R7, RZ, RZ, UR5, P1 ;  /* 0x00000005ff077e24 */ /* 0x001fe400088e06ff */
[----:B-1----:R-:W-:-:S05]  /*00c0*/  IMAD R2, R2, UR6, R3 ;  /* 0x0000000602027c24 */ /* 0x002fca000f8e0203 */
[----:B--2---:R-:W-:-:S13]  /*00d0*/  ISETP.GE.AND P0, PT, R2, R5, PT ;  /* 0x000000050200720c */ /* 0x004fda0003f06270 */
[----:B------:R-:W-:Y:S05]  /*00e0*/  @P0 BRA `(.L_x_0) ;  /* 0x0000000000500947 */ /* 0x000fea0003800000 */
[----:B------:R-:W-:Y:S01]  /*00f0*/  MOV R3, R2 ;  /* 0x0000000200037202 */ /* 0x000fe20000000f00 */
[----:B------:R-:W0:Y:S01]  /*0100*/  LDCU.64 UR4, c[0x4][0x8] ;  /* 0x01000100ff0477ac */ /* 0x000e220008000a00 */
[----:B------:R-:W-:-:S03]  /*0110*/  MOV R0, 0x0 ;  /* 0x0000000000007802 */ /* 0x000fc60000000f00 */
[----:B------:R1:W-:Y:S01]  /*0120*/  STL.64 [R1], R2 ;  /* 0x0000000201007387 */ /* 0x0003e20000100a00 */
[----:B------:R1:W2:Y:S01]  /*0130*/  LDC.64 R8, c[0x4][R0] ;  /* 0x0100000000087b82 */ /* 0x0002a20000000a00 */
[----:B0-----:R-:W-:Y:S01]  /*0140*/  IMAD.U32 R4, RZ, RZ, UR4 ;  /* 0x00000004ff047e24 */ /* 0x001fe2000f8e00ff */
[----:B-1----:R-:W-:-:S07]  /*0150*/  MOV R5, UR5 ;  /* 0x0000000500057c02 */ /* 0x002fce0008000f00 */
[----:B------:R-:W-:-:S07]  /*0160*/  LEPC R20, `(.L_x_1) ;  /* 0x000000001014794e */ /* 0x000fce0000000000 */
[----:B--2---:R-:W-:Y:S05]  /*0170*/  CALL.ABS.NOINC R8 ;  /* 0x0000000008007343 */ /* 0x004fea0003c00000 */
.L_x_1:
[----:B------:R-:W0:Y:S08]  /*0180*/  LDC.64 R4, c[0x0][0x380] ;  /* 0x0000e000ff047b82 */ /* 0x000e300000000a00 */
[----:B------:R-:W1:Y:S08]  /*0190*/  LDC.64 R6, c[0x0][0x388] ;  /* 0x0000e200ff067b82 */ /* 0x000e700000000a00 */
[----:B------:R-:W2:Y:S01]  /*01a0*/  LDC.64 R8, c[0x0][0x390] ;  /* 0x0000e400ff087b82 */ /* 0x000ea20000000a00 */
[----:B0-----:R-:W-:-:S06]  /*01b0*/  IMAD.WIDE R4, R2, 0x4, R4 ;  /* 0x0000000402047825 */ /* 0x001fcc00078e0204 */
[----:B------:R-:W3:Y:S01]  /*01c0*/  LDG.E R4, desc[UR36][R4.64] ;  /* 0x0000002404047981 */ /* 0x000ee2000c1e1900 */
[----:B-1----:R-:W-:-:S06]  /*01d0*/  IMAD.WIDE R6, R2, 0x4, R6 ;  /* 0x0000000402067825 */ /* 0x002fcc00078e0206 */
[----:B------:R-:W3:Y:S01]  /*01e0*/  LDG.E R7, desc[UR36][R6.64] ;  /* 0x0000002406077981 */ /* 0x000ee2000c1e1900 */
[----:B--2---:R-:W-:-:S04]  /*01f0*/  IMAD.WIDE R2, R2, 0x4, R8 ;  /* 0x0000000402027825 */ /* 0x004fc800078e0208 */
[----:B---3--:R-:W-:-:S05]  /*0200*/  IMAD.IADD R9, R4, 0x1, R7 ;  /* 0x0000000104097824 */ /* 0x008fca00078e0207 */
[----:B------:R-:W-:Y:S01]  /*0210*/  STG.E desc[UR36][R2.64], R9 ;  /* 0x0000000902007986 */ /* 0x000fe2000c101924 */
[----:B------:R-:W-:Y:S05]  /*0220*/  EXIT ;  /* 0x000000000000794d */ /* 0x000fea0003800000 */
.L_x_0:
[----:B------:R-:W-:Y:S01]  /*0230*/  MOV R0, 0x0 ;  /* 0x0000000000007802 */ /* 0x000fe20000000f00 */
[----:B------:R0:W-:Y:S01]  /*0240*/  STL [R1], R2 ;  /* 0x0000000201007387 */ /* 0x0001e20000100800 */
[----:B------:R-:W1:Y:S02]  /*0250*/  LDCU.64 UR4, c[0x4][0x10] ;  /* 0x01000200ff0477ac */ /* 0x000e640008000a00 */
[----:B------:R0:W2:Y:S01]  /*0260*/  LDC.64 R8, c[0x4][R0] ;  /* 0x0100000000087b82 */ /* 0x0000a20000000a00 */
[----:B-1----:R-:W-:Y:S01]  /*0270*/  MOV R4, UR4 ;  /* 0x0000000400047c02 */ /* 0x002fe20008000f00 */
[----:B0-----:R-:W-:-:S07]  /*0280*/  IMAD.U32 R5, RZ, RZ, UR5 ;  /* 0x00000005ff057e24 */ /* 0x001fce000f8e00ff */
[----:B------:R-:W-:-:S07]  /*0290*/  LEPC R20, `(.L_x_2) ;  /* 0x000000001014794e */ /* 0x000fce0000000000 */
[----:B--2---:R-:W-:Y:S05]  /*02a0*/  CALL.ABS.NOINC R8 ;  /* 0x0000000008007343 */ /* 0x004fea0003c00000 */
.L_x_2:
[----:B------:R-:W-:Y:S05]  /*02b0*/  EXIT ;  /* 0x000000000000794d */ /* 0x000fea0003800000 */
.L_x_3:
[----:B------:R-:W-:-:S00]  /*02c0*/  BRA `(.L_x_3) ;  /* 0xfffffffc00fc7947 */ /* 0x000fc0000383ffff */
[----:B------:R-:W-:-:S00]  /*02d0*/  NOP ;  /* 0x0000000000007918 */ /* 0x000fc00000000000 */
        /* <DEDUP_REMOVED lines=10> */
.L_x_4:


//--------------------- .nv.global.init           --------------------------
	.section	.nv.global.init,"aw",@progbits
.nv.global.init:
	.type		$str$1,@object
	.size		$str$1,($str - $str$1)
$str$1:
        /*0000*/ 	.byte	0x69, 0x20, 0x61, 0x6d, 0x20, 0x74, 0x68, 0x72, 0x65, 0x61, 0x64, 0x20, 0x23, 0x25, 0x64, 0x20
        /*0010*/ 	.byte	0x49, 0x20, 0x61, 0x6d, 0x20, 0x64, 0x6f, 0x69, 0x6e, 0x67, 0x20, 0x6e, 0x6f, 0x74, 0x68, 0x69
        /*0020*/ 	.byte	0x6e, 0x67, 0x0a, 0x00
	.type		$str,@object
	.size		$str,(.L_0 - $str)
$str:
        /*0024*/ 	.byte	0x69, 0x20, 0x61, 0x6d, 0x20, 0x74, 0x68, 0x72, 0x65, 0x61, 0x64, 0x20, 0x23, 0x25, 0x64, 0x20
        /*0034*/ 	.byte	0x61, 0x6e, 0x64, 0x20, 0x61, 0x62, 0x6f, 0x75, 0x74, 0x20, 0x74, 0x6f, 0x20, 0x63, 0x6f, 0x6d
        /*0044*/ 	.byte	0x70, 0x75, 0x74, 0x65, 0x20, 0x63, 0x5b, 0x25, 0x64, 0x5d, 0x0a, 0x00
.L_0:


//--------------------- .nv.shared.reserved.0     --------------------------
	.section	.nv.shared.reserved.0,"aw",@nobits
	.weak		__nv_reservedSMEM_offset_0_alias
	.size		__nv_reservedSMEM_offset_0_alias, 0, 64
	.other		__nv_reservedSMEM_offset_0_alias,@"STO_CUDA_RESERVED_SHARED STV_DEFAULT"
__nv_reservedSMEM_offset_0_alias:
	.zero		0
	.zero		64


//--------------------- .nv.constant0._Z19parallel_vector_addPiS_S_S_ --------------------------
	.section	.nv.constant0._Z19parallel_vector_addPiS_S_S_,"a",@progbits
	.sectionflags	@""
	.align	4
.nv.constant0._Z19parallel_vector_addPiS_S_S_:
	.zero		928


//--------------------- SYMBOLS --------------------------

	.type		.nv.reservedSmem.offset0,@object
	.size		.nv.reservedSmem.offset0,0x4
	.type		vprintf,@function
